	.headerflags	@"EF_CUDA_TEXMODE_UNIFIED EF_CUDA_64BIT_ADDRESS EF_CUDA_ACCELERATORS EF_CUDA_SM90 EF_CUDA_VIRTUAL_SM(EF_CUDA_SM90)"
	.elftype	@"ET_EXEC"


//--------------------- .nv.info                  --------------------------
	.section	.nv.info,"",@"SHT_CUDA_INFO"
	.align	4


	//----- nvinfo : EIATTR_REGCOUNT
	.align		4
        /*0000*/ 	.byte	0x04, 0x2f
        /*0002*/ 	.short	(.L_3 - .L_2)
	.align		4
.L_2:
        /*0004*/ 	.word	index@(triton_poi_fused__native_batch_norm_legit_no_training_relu_15)
        /*0008*/ 	.word	0x00000010


	//----- nvinfo : EIATTR_MIN_STACK_SIZE
	.align		4
.L_3:
        /*000c*/ 	.byte	0x04, 0x12
        /*000e*/ 	.short	(.L_5 - .L_4)
	.align		4
.L_4:
        /*0010*/ 	.word	index@(triton_poi_fused__native_batch_norm_legit_no_training_relu_15)
        /*0014*/ 	.word	0x00000000


	//----- nvinfo : EIATTR_FRAME_SIZE
	.align		4
.L_5:
        /*0018*/ 	.byte	0x04, 0x11
        /*001a*/ 	.short	(.L_7 - .L_6)
	.align		4
.L_6:
        /*001c*/ 	.word	index@(triton_poi_fused__native_batch_norm_legit_no_training_relu_15)
        /*0020*/ 	.word	0x00000000


	//----- nvinfo : EIATTR_MIN_STACK_SIZE
	.align		4
.L_7:
        /*0024*/ 	.byte	0x04, 0x12
        /*0026*/ 	.short	(.L_9 - .L_8)
	.align		4
.L_8:
        /*0028*/ 	.word	index@(triton_poi_fused__native_batch_norm_legit_no_training_relu_15)
        /*002c*/ 	.word	0x00000000
.L_9:


//--------------------- .nv.info.triton_poi_fused__native_batch_norm_legit_no_training_relu_15 --------------------------
	.section	.nv.info.triton_poi_fused__native_batch_norm_legit_no_training_relu_15,"",@"SHT_CUDA_INFO"
	.sectionflags	@""
	.align	4


	//----- nvinfo : EIATTR_CUDA_API_VERSION
	.align		4
        /*0000*/ 	.byte	0x04, 0x37
        /*0002*/ 	.short	(.L_11 - .L_10)
.L_10:
        /*0004*/ 	.word	0x0000007c


	//----- nvinfo : EIATTR_KPARAM_INFO
	.align		4
.L_11:
        /*0008*/ 	.byte	0x04, 0x17
        /*000a*/ 	.short	(.L_13 - .L_12)
.L_12:
        /*000c*/ 	.word	0x00000000
        /*0010*/ 	.short	0x0006
        /*0012*/ 	.short	0x0030
        /*0014*/ 	.byte	0x00, 0xf0, 0x11, 0x00


	//----- nvinfo : EIATTR_KPARAM_INFO
	.align		4
.L_13:
        /*0018*/ 	.byte	0x04, 0x17
        /*001a*/ 	.short	(.L_15 - .L_14)
.L_14:
        /*001c*/ 	.word	0x00000000
        /*0020*/ 	.short	0x0005
        /*0022*/ 	.short	0x0028
        /*0024*/ 	.byte	0x00, 0xf4, 0x21, 0x00


	//----- nvinfo : EIATTR_KPARAM_INFO
	.align		4
.L_15:
        /*0028*/ 	.byte	0x04, 0x17
        /*002a*/ 	.short	(.L_17 - .L_16)
.L_16:
        /*002c*/ 	.word	0x00000000
        /*0030*/ 	.short	0x0004
        /*0032*/ 	.short	0x0020
        /*0034*/ 	.byte	0x00, 0xf4, 0x21, 0x00


	//----- nvinfo : EIATTR_KPARAM_INFO
	.align		4
.L_17:
        /*0038*/ 	.byte	0x04, 0x17
        /*003a*/ 	.short	(.L_19 - .L_18)
.L_18:
        /*003c*/ 	.word	0x00000000
        /*0040*/ 	.short	0x0003
        /*0042*/ 	.short	0x0018
        /*0044*/ 	.byte	0x00, 0xf4, 0x21, 0x00


	//----- nvinfo : EIATTR_KPARAM_INFO
	.align		4
.L_19:
        /*0048*/ 	.byte	0x04, 0x17
        /*004a*/ 	.short	(.L_21 - .L_20)
.L_20:
        /*004c*/ 	.word	0x00000000
        /*0050*/ 	.short	0x0002
        /*0052*/ 	.short	0x0010
        /*0054*/ 	.byte	0x00, 0xf4, 0x21, 0x00


	//----- nvinfo : EIATTR_KPARAM_INFO
	.align		4
.L_21:
        /*0058*/ 	.byte	0x04, 0x17
        /*005a*/ 	.short	(.L_23 - .L_22)
.L_22:
        /*005c*/ 	.word	0x00000000
        /*0060*/ 	.short	0x0001
        /*0062*/ 	.short	0x0008
        /*0064*/ 	.byte	0x00, 0xf4, 0x21, 0x00


	//----- nvinfo : EIATTR_KPARAM_INFO
	.align		4
.L_23:
        /*0068*/ 	.byte	0x04, 0x17
        /*006a*/ 	.short	(.L_25 - .L_24)
.L_24:
        /*006c*/ 	.word	0x00000000
        /*0070*/ 	.short	0x0000
        /*0072*/ 	.short	0x0000
        /*0074*/ 	.byte	0x00, 0xf4, 0x21, 0x00


	//----- nvinfo : EIATTR_SPARSE_MMA_MASK
	.align		4
.L_25:
        /*0078*/ 	.byte	0x03, 0x50
        /*007a*/ 	.short	0x0000


	//----- nvinfo : EIATTR_MAXREG_COUNT
	.align		4
        /*007c*/ 	.byte	0x03, 0x1b
        /*007e*/ 	.short	0x00ff


	//----- nvinfo : EIATTR_EXIT_INSTR_OFFSETS
	.align		4
        /*0080*/ 	.byte	0x04, 0x1c
        /*0082*/ 	.short	(.L_27 - .L_26)


	//   ....[0]....
.L_26:
        /*0084*/ 	.word	0x000002d0


	//----- nvinfo : EIATTR_REQNTID
	.align		4
.L_27:
        /*0088*/ 	.byte	0x04, 0x10
        /*008a*/ 	.short	(.L_29 - .L_28)
.L_28:
        /*008c*/ 	.word	0x00000080
        /*0090*/ 	.word	0x00000001
        /*0094*/ 	.word	0x00000001


	//----- nvinfo : EIATTR_CBANK_PARAM_SIZE
	.align		4
.L_29:
        /*0098*/ 	.byte	0x03, 0x19
        /*009a*/ 	.short	0x0034


	//----- nvinfo : EIATTR_PARAM_CBANK
	.align		4
        /*009c*/ 	.byte	0x04, 0x0a
        /*009e*/ 	.short	(.L_31 - .L_30)
	.align		4
.L_30:
        /*00a0*/ 	.word	index@(.nv.constant0.triton_poi_fused__native_batch_norm_legit_no_training_relu_15)
        /*00a4*/ 	.short	0x0210
        /*00a6*/ 	.short	0x0034


	//----- nvinfo : EIATTR_SW_WAR
	.align		4
.L_31:
        /*00a8*/ 	.byte	0x04, 0x36
        /*00aa*/ 	.short	(.L_33 - .L_32)
.L_32:
        /*00ac*/ 	.word	0x00000008
.L_33:


//--------------------- .nv.callgraph             --------------------------
	.section	.nv.callgraph,"",@"SHT_CUDA_CALLGRAPH"
	.align	4
	.sectionentsize	8
	.align		4
        /*0000*/ 	.word	0x00000000
	.align		4
        /*0004*/ 	.word	0xffffffff
	.align		4
        /*0008*/ 	.word	0x00000000
	.align		4
        /*000c*/ 	.word	0xfffffffe
	.align		4
        /*0010*/ 	.word	0x00000000
	.align		4
        /*0014*/ 	.word	0xfffffffd
	.align		4
        /*0018*/ 	.word	0x00000000
	.align		4
        /*001c*/ 	.word	0xfffffffc


//--------------------- .nv.constant4             --------------------------
	.section	.nv.constant4,"a",@progbits
	.align	8
	.align		8
.nv.constant4:
        /*0000*/ 	.dword	_$_str
	.align		8
        /*0008*/ 	.dword	_$_str_$_2


//--------------------- .text.triton_poi_fused__native_batch_norm_legit_no_training_relu_15 --------------------------
	.section	.text.triton_poi_fused__native_batch_norm_legit_no_training_relu_15,"ax",@progbits
	.align	128
        .global         triton_poi_fused__native_batch_norm_legit_no_training_relu_15
        .type           triton_poi_fused__native_batch_norm_legit_no_training_relu_15,@function
        .size           triton_poi_fused__native_batch_norm_legit_no_training_relu_15,(.L_x_1 - triton_poi_fused__native_batch_norm_legit_no_training_relu_15)
        .other          triton_poi_fused__native_batch_norm_legit_no_training_relu_15,@"STO_CUDA_ENTRY STV_DEFAULT"
triton_poi_fused__native_batch_norm_legit_no_training_relu_15:
.text.triton_poi_fused__native_batch_norm_legit_no_training_relu_15:
[----:B------:R-:W-:Y:S01]  /*0000*/  LDC R1, c[0x0][0x28] ;  /* 0x00000a00ff017b82 */ /* 0x000fe20000000800 */
[----:B------:R-:W1:Y:S07]  /*0010*/  S2R R0, SR_TID.X ;  /* 0x0000000000007919 */ /* 0x000e6e0000002100 */
[----:B------:R-:W2:Y:S01]  /*0020*/  LDC.64 R6, c[0x0][0x220] ;  /* 0x00008800ff067b82 */ /* 0x000ea20000000a00 */
[----:B------:R-:W-:Y:S01]  /*0030*/  ULDC.64 UR4, c[0x0][0x208] ;  /* 0x0000820000047ab9 */ /* 0x000fe20000000a00 */
[----:B------:R-:W3:Y:S06]  /*0040*/  S2R R3, SR_CTAID.X ;  /* 0x0000000000037919 */ /* 0x000eec0000002500 */
[----:B------:R-:W4:Y:S08]  /*0050*/  LDC.64 R4, c[0x0][0x218] ;  /* 0x00008600ff047b82 */ /* 0x000f300000000a00 */
[----:B------:R-:W5:Y:S08]  /*0060*/  LDC.64 R8, c[0x0][0x228] ;  /* 0x00008a00ff087b82 */ /* 0x000f700000000a00 */
[----:B------:R-:W5:Y:S01]  /*0070*/  LDC.64 R10, c[0x0][0x230] ;  /* 0x00008c00ff0a7b82 */ /* 0x000f620000000a00 */
[----:B-1----:R-:W-:-:S02]  /*0080*/  LOP3.LUT R0, R0, 0x7f, RZ, 0xc0, !PT ;  /* 0x0000007f00007812 */ /* 0x002fc400078ec0ff */
[----:B---3--:R-:W-:Y:S02]  /*0090*/  SHF.R.S32.HI R2, RZ, 0x18, R3 ;  /* 0x00000018ff027819 */ /* 0x008fe40000011403 */
[----:B------:R-:W-:Y:S02]  /*00a0*/  LEA R0, R3, R0, 0x7 ;  /* 0x0000000003007211 */ /* 0x000fe400078e38ff */
[----:B------:R-:W-:-:S04]  /*00b0*/  SGXT R3, R2, 0x1 ;  /* 0x000000010203781a */ /* 0x000fc80000000200 */
[----:B------:R-:W-:-:S04]  /*00c0*/  LEA.HI R3, R3, R0, RZ, 0x8 ;  /* 0x0000000003037211 */ /* 0x000fc800078f40ff */
[----:B------:R-:W-:-:S04]  /*00d0*/  LOP3.LUT R3, R3, 0xffffff00, RZ, 0xc0, !PT ;  /* 0xffffff0003037812 */ /* 0x000fc800078ec0ff */
[----:B------:R-:W-:Y:S02]  /*00e0*/  IADD3 R13, R0, -R3, RZ ;  /* 0x80000003000d7210 */ /* 0x000fe40007ffe0ff */
[----:B------:R-:W1:Y:S03]  /*00f0*/  LDC.64 R2, c[0x0][0x210] ;  /* 0x00008400ff027b82 */ /* 0x000e660000000a00 */
[----:B--2---:R-:W-:-:S06]  /*0100*/  IMAD.WIDE R6, R13, 0x4, R6 ;  /* 0x000000040d067825 */ /* 0x004fcc00078e0206 */
[----:B------:R-:W2:Y:S01]  /*0110*/  LDG.E.EL R6, desc[UR4][R6.64] ;  /* 0x0000000406067981 */ /* 0x000ea2000c2e1900 */
[----:B----4-:R-:W-:-:S04]  /*0120*/  IMAD.WIDE R4, R13, 0x4, R4 ;  /* 0x000000040d047825 */ /* 0x010fc800078e0204 */
[C---:B-----5:R-:W-:Y:S02]  /*0130*/  IMAD.WIDE R8, R13.reuse, 0x4, R8 ;  /* 0x000000040d087825 */ /* 0x060fe400078e0208 */
[----:B------:R3:W4:Y:S02]  /*0140*/  LDG.E.EL R5, desc[UR4][R4.64] ;  /* 0x0000000404057981 */ /* 0x000724000c2e1900 */
[----:B0-----:R-:W-:Y:S02]  /*0150*/  IMAD.WIDE R10, R13, 0x4, R10 ;  /* 0x000000040d0a7825 */ /* 0x001fe400078e020a */
[----:B------:R-:W5:Y:S02]  /*0160*/  LDG.E.EL R8, desc[UR4][R8.64] ;  /* 0x0000000408087981 */ /* 0x000f64000c2e1900 */
[C---:B-1----:R-:W-:Y:S02]  /*0170*/  IMAD.WIDE R2, R0.reuse, 0x4, R2 ;  /* 0x0000000400027825 */ /* 0x042fe400078e0202 */
[----:B------:R-:W5:Y:S04]  /*0180*/  LDG.E.EL R11, desc[UR4][R10.64] ;  /* 0x000000040a0b7981 */ /* 0x000f68000c2e1900 */
[----:B------:R0:W4:Y:S01]  /*0190*/  LDG.E R12, desc[UR4][R2.64] ;  /* 0x00000004020c7981 */ /* 0x000122000c1e1900 */
[----:B---3--:R-:W-:Y:S01]  /*01a0*/  HFMA2.MMA R4, -RZ, RZ, 1.625, 0 ;  /* 0x3e800000ff047435 */ /* 0x008fe200000001ff */
[----:B0-----:R-:W0:Y:S02]  /*01b0*/  LDC.64 R2, c[0x0][0x238] ;  /* 0x00008e00ff027b82 */ /* 0x001e240000000a00 */
[----:B0-----:R-:W-:-:S04]  /*01c0*/  IMAD.WIDE R2, R0, 0x4, R2 ;  /* 0x0000000400027825 */ /* 0x001fc800078e0202 */
[----:B--2---:R-:W-:-:S04]  /*01d0*/  FADD R6, R6, 9.9999997473787516356e-06 ;  /* 0x3727c5ac06067421 */ /* 0x004fc80000000000 */
[----:B------:R-:W0:Y:S02]  /*01e0*/  MUFU.SQRT R7, R6 ;  /* 0x0000000600077308 */ /* 0x000e240000002000 */
[C---:B0-----:R-:W-:Y:S02]  /*01f0*/  FSETP.GT.AND P0, PT, R7.reuse, 8.50705917302346158658e+37, PT ;  /* 0x7e8000000700780b */ /* 0x041fe40003f04000 */
[----:B------:R-:W-:-:S11]  /*0200*/  FSETP.GEU.AND P1, PT, R7, 1.175494350822287508e-38, PT ;  /* 0x008000000700780b */ /* 0x000fd60003f2e000 */
[----:B------:R-:W-:-:S04]  /*0210*/  @P0 FMUL R7, R7, 0.25 ;  /* 0x3e80000007070820 */ /* 0x000fc80000400000 */
[----:B------:R-:W-:-:S06]  /*0220*/  @!P1 FMUL R7, R7, 16777216 ;  /* 0x4b80000007079820 */ /* 0x000fcc0000400000 */
[----:B------:R-:W0:Y:S01]  /*0230*/  MUFU.RCP R7, R7 ;  /* 0x0000000700077308 */ /* 0x000e220000001000 */
[----:B------:R-:W-:Y:S01]  /*0240*/  FSEL R4, R4, 1, P0 ;  /* 0x3f80000004047808 */ /* 0x000fe20000000000 */
[----:B----4-:R-:W-:-:S04]  /*0250*/  FADD R5, R12, -R5 ;  /* 0x800000050c057221 */ /* 0x010fc80000000000 */
[----:B------:R-:W-:-:S04]  /*0260*/  @!P1 FMUL R4, R4, 16777216 ;  /* 0x4b80000004049820 */ /* 0x000fc80000400000 */
[----:B0-----:R-:W-:-:S04]  /*0270*/  FMUL R4, R7, R4 ;  /* 0x0000000407047220 */ /* 0x001fc80000400000 */
[----:B------:R-:W-:-:S04]  /*0280*/  FMUL R4, R5, R4 ;  /* 0x0000000405047220 */ /* 0x000fc80000400000 */
[----:B-----5:R-:W-:-:S05]  /*0290*/  FFMA R4, R8, R4, R11 ;  /* 0x0000000408047223 */ /* 0x020fca000000000b */
[----:B------:R-:W-:-:S04]  /*02a0*/  FSETP.GEU.AND P0, PT, R4, RZ, PT ;  /* 0x000000ff0400720b */ /* 0x000fc80003f0e000 */
[----:B------:R-:W-:-:S05]  /*02b0*/  FSEL R5, R4, RZ, P0 ;  /* 0x000000ff04057208 */ /* 0x000fca0000000000 */
[----:B------:R-:W-:Y:S01]  /*02c0*/  STG.E desc[UR4][R2.64], R5 ;  /* 0x0000000502007986 */ /* 0x000fe2000c101904 */
[----:B------:R-:W-:Y:S05]  /*02d0*/  EXIT ;  /* 0x000000000000794d */ /* 0x000fea0003800000 */
.L_x_0:
[----:B------:R-:W-:-:S00]  /*02e0*/  BRA `(.L_x_0) ;  /* 0xfffffffc00fc7947 */ /* 0x000fc0000383ffff */
[----:B------:R-:W-:-:S00]  /*02f0*/  NOP ;  /* 0x0000000000007918 */ /* 0x000fc00000000000 */
        /* <DEDUP_REMOVED lines=8> */
.L_x_1:


//--------------------- .nv.global.init           --------------------------
	.section	.nv.global.init,"aw",@progbits
.nv.global.init:
	.type		_$_str,@object
	.size		_$_str,(_$_str_$_2 - _$_str)
_$_str:
        /*0000*/ 	.byte	0x5f, 0x5f, 0x43, 0x55, 0x44, 0x41, 0x5f, 0x46, 0x54, 0x5a, 0x00
	.type		_$_str_$_2,@object
	.size		_$_str_$_2,(.L_1 - _$_str_$_2)
_$_str_$_2:
        /*000b*/ 	.byte	0x5f, 0x5f, 0x43, 0x55, 0x44, 0x41, 0x5f, 0x50, 0x52, 0x45, 0x43, 0x5f, 0x53, 0x51, 0x52, 0x54
        /*001b*/ 	.byte	0x00
.L_1:


//--------------------- .nv.constant0.triton_poi_fused__native_batch_norm_legit_no_training_relu_15 --------------------------
	.section	.nv.constant0.triton_poi_fused__native_batch_norm_legit_no_training_relu_15,"a",@progbits
	.sectionflags	@""
	.align	4
.nv.constant0.triton_poi_fused__native_batch_norm_legit_no_training_relu_15:
	.zero		580
